//
// Generated by NVIDIA NVVM Compiler
//
// Compiler Build ID: CL-36424714
// Cuda compilation tools, release 13.0, V13.0.88
// Based on NVVM 20.0.0
//

.version 9.0
.target sm_100
.address_size 64

	// .globl	_Z27backprop_delta_from_conv_cuiPdS_S_
.extern .func  (.param .b32 func_retval0) vprintf
(
	.param .b64 vprintf_param_0,
	.param .b64 vprintf_param_1
)
;
.global .align 1 .b8 $str[16] = {105, 100, 120, 95, 102, 105, 108, 116, 101, 114, 58, 32, 37, 100, 10};

.visible .entry _Z27backprop_delta_from_conv_cuiPdS_S_(
	.param .u32 _Z27backprop_delta_from_conv_cuiPdS_S__param_0,
	.param .u64 .ptr .align 1 _Z27backprop_delta_from_conv_cuiPdS_S__param_1,
	.param .u64 .ptr .align 1 _Z27backprop_delta_from_conv_cuiPdS_S__param_2,
	.param .u64 .ptr .align 1 _Z27backprop_delta_from_conv_cuiPdS_S__param_3
)
{
	.local .align 8 .b8 	__local_depot0[8];
	.reg .b64 	%SP;
	.reg .b64 	%SPL;
	.reg .pred 	%p<13>;
	.reg .b32 	%r<93>;
	.reg .b64 	%rd<36>;
	.reg .b64 	%fd<37>;

	mov.u64 	%SPL, __local_depot0;
	cvta.local.u64 	%SP, %SPL;
	ld.param.u64 	%rd7, [_Z27backprop_delta_from_conv_cuiPdS_S__param_1];
	ld.param.u64 	%rd6, [_Z27backprop_delta_from_conv_cuiPdS_S__param_2];
	ld.param.u64 	%rd8, [_Z27backprop_delta_from_conv_cuiPdS_S__param_3];
	cvta.to.global.u64 	%rd1, %rd8;
	cvta.to.global.u64 	%rd2, %rd7;
	add.u64 	%rd9, %SP, 0;
	add.u64 	%rd3, %SPL, 0;
	mov.u32 	%r29, %ctaid.x;
	mov.u32 	%r30, %ntid.x;
	mov.u32 	%r31, %tid.x;
	mad.lo.s32 	%r1, %r29, %r30, %r31;
	setp.gt.s32 	%p1, %r1, 24;
	@%p1 bra 	$L__BB0_13;
	mul.hi.s32 	%r32, %r1, 1717986919;
	shr.u32 	%r33, %r32, 31;
	shr.s32 	%r34, %r32, 1;
	add.s32 	%r2, %r34, %r33;
	mad.lo.s32 	%r3, %r2, -5, %r1;
	add.s32 	%r4, %r2, 1;
	add.s32 	%r35, %r2, -1;
	shr.u32 	%r36, %r4, 31;
	add.s32 	%r37, %r4, %r36;
	shr.s32 	%r5, %r37, 1;
	shr.u32 	%r38, %r35, 31;
	add.s32 	%r39, %r35, %r38;
	shr.s32 	%r40, %r39, 1;
	setp.gt.s32 	%p2, %r1, 4;
	and.b32  	%r41, %r35, 1;
	selp.b32 	%r42, %r41, 0, %p2;
	add.s32 	%r43, %r42, %r40;
	max.s32 	%r88, %r43, 0;
	add.s32 	%r44, %r3, -1;
	shr.u32 	%r45, %r44, 31;
	add.s32 	%r46, %r44, %r45;
	shr.s32 	%r47, %r46, 1;
	setp.gt.s32 	%p3, %r3, 0;
	and.b32  	%r48, %r44, 1;
	selp.b32 	%r49, %r48, 0, %p3;
	add.s32 	%r50, %r49, %r47;
	setp.lt.s32 	%p4, %r3, -2;
	selp.b32 	%r7, 0, %r50, %p4;
	setp.gt.s32 	%p5, %r88, %r5;
	mov.f64 	%fd35, 0d0000000000000000;
	@%p5 bra 	$L__BB0_12;
	add.s32 	%r8, %r3, 1;
	shr.u32 	%r51, %r8, 31;
	add.s32 	%r52, %r8, %r51;
	shr.s32 	%r53, %r52, 1;
	min.s32 	%r9, %r53, 2;
	sub.s32 	%r54, %r9, %r7;
	add.s32 	%r55, %r54, 1;
	and.b32  	%r10, %r55, 3;
	add.s32 	%r11, %r7, 1;
	add.s32 	%r12, %r7, 2;
	add.s32 	%r13, %r7, 3;
	shl.b32 	%r56, %r2, 1;
	sub.s32 	%r57, %r1, %r56;
	add.s32 	%r14, %r57, 2;
	mov.f64 	%fd35, 0d0000000000000000;
	mov.u64 	%rd26, $str;
	cvt.s64.s32 	%rd20, %r7;
$L__BB0_3:
	mov.u32 	%r15, %r88;
	setp.lt.s32 	%p6, %r9, %r7;
	@%p6 bra 	$L__BB0_11;
	setp.eq.s32 	%p7, %r10, 0;
	mul.lo.s32 	%r16, %r15, 3;
	shl.b32 	%r58, %r15, 1;
	sub.s32 	%r59, %r4, %r58;
	mad.lo.s32 	%r17, %r59, 3, %r8;
	mov.u32 	%r89, %r7;
	@%p7 bra 	$L__BB0_8;
	setp.eq.s32 	%p8, %r10, 1;
	add.s32 	%r60, %r7, %r16;
	shl.b32 	%r61, %r7, 1;
	sub.s32 	%r62, %r17, %r61;
	st.local.u32 	[%rd3], %r62;
	cvta.global.u64 	%rd11, %rd26;
	{ // callseq 0, 0
	.param .b64 param0;
	st.param.b64 	[param0], %rd11;
	.param .b64 param1;
	st.param.b64 	[param1], %rd9;
	.param .b32 retval0;
	call.uni (retval0), 
	vprintf, 
	(
	param0, 
	param1
	);
	ld.param.b32 	%r63, [retval0];
	} // callseq 0
	mul.wide.s32 	%rd13, %r60, 8;
	add.s64 	%rd14, %rd2, %rd13;
	ld.global.f64 	%fd14, [%rd14];
	mul.wide.s32 	%rd15, %r62, 8;
	add.s64 	%rd4, %rd1, %rd15;
	ld.global.f64 	%fd15, [%rd4];
	fma.rn.f64 	%fd35, %fd14, %fd15, %fd35;
	mov.u32 	%r89, %r11;
	@%p8 bra 	$L__BB0_8;
	setp.eq.s32 	%p9, %r10, 2;
	shl.b32 	%r65, %r11, 1;
	sub.s32 	%r66, %r17, %r65;
	st.local.u32 	[%rd3], %r66;
	cvta.global.u64 	%rd17, %rd26;
	{ // callseq 1, 0
	.param .b64 param0;
	st.param.b64 	[param0], %rd17;
	.param .b64 param1;
	st.param.b64 	[param1], %rd9;
	.param .b32 retval0;
	call.uni (retval0), 
	vprintf, 
	(
	param0, 
	param1
	);
	ld.param.b32 	%r67, [retval0];
	} // callseq 1
	cvt.u64.u32 	%rd19, %r16;
	add.s64 	%rd21, %rd20, %rd19;
	shl.b64 	%rd22, %rd21, 3;
	add.s64 	%rd5, %rd2, %rd22;
	ld.global.f64 	%fd16, [%rd5+8];
	ld.global.f64 	%fd17, [%rd4+-16];
	fma.rn.f64 	%fd35, %fd16, %fd17, %fd35;
	mov.u32 	%r89, %r12;
	@%p9 bra 	$L__BB0_8;
	shl.b32 	%r69, %r12, 1;
	sub.s32 	%r70, %r17, %r69;
	st.local.u32 	[%rd3], %r70;
	mov.u64 	%rd23, $str;
	cvta.global.u64 	%rd24, %rd23;
	add.u64 	%rd25, %SP, 0;
	{ // callseq 2, 0
	.param .b64 param0;
	st.param.b64 	[param0], %rd24;
	.param .b64 param1;
	st.param.b64 	[param1], %rd25;
	.param .b32 retval0;
	call.uni (retval0), 
	vprintf, 
	(
	param0, 
	param1
	);
	ld.param.b32 	%r71, [retval0];
	} // callseq 2
	ld.global.f64 	%fd18, [%rd5+16];
	ld.global.f64 	%fd19, [%rd4+-32];
	fma.rn.f64 	%fd35, %fd18, %fd19, %fd35;
	mov.u32 	%r89, %r13;
$L__BB0_8:
	sub.s32 	%r73, %r9, %r7;
	setp.lt.u32 	%p10, %r73, 3;
	@%p10 bra 	$L__BB0_11;
	shl.b32 	%r74, %r89, 1;
	sub.s32 	%r75, %r14, %r74;
	mul.lo.s32 	%r76, %r15, 6;
	sub.s32 	%r92, %r75, %r76;
	sub.s32 	%r91, %r89, %r9;
	add.s32 	%r90, %r89, %r16;
$L__BB0_10:
	add.s32 	%r77, %r92, 2;
	st.local.u32 	[%rd3], %r77;
	cvta.global.u64 	%rd27, %rd26;
	{ // callseq 3, 0
	.param .b64 param0;
	st.param.b64 	[param0], %rd27;
	.param .b64 param1;
	st.param.b64 	[param1], %rd9;
	.param .b32 retval0;
	call.uni (retval0), 
	vprintf, 
	(
	param0, 
	param1
	);
	ld.param.b32 	%r78, [retval0];
	} // callseq 3
	mul.wide.s32 	%rd29, %r90, 8;
	add.s64 	%rd30, %rd2, %rd29;
	ld.global.f64 	%fd20, [%rd30];
	mul.wide.s32 	%rd31, %r77, 8;
	add.s64 	%rd32, %rd1, %rd31;
	ld.global.f64 	%fd21, [%rd32];
	fma.rn.f64 	%fd22, %fd20, %fd21, %fd35;
	st.local.u32 	[%rd3], %r92;
	{ // callseq 4, 0
	.param .b64 param0;
	st.param.b64 	[param0], %rd27;
	.param .b64 param1;
	st.param.b64 	[param1], %rd9;
	.param .b32 retval0;
	call.uni (retval0), 
	vprintf, 
	(
	param0, 
	param1
	);
	ld.param.b32 	%r80, [retval0];
	} // callseq 4
	ld.global.f64 	%fd23, [%rd30+8];
	ld.global.f64 	%fd24, [%rd32+-16];
	fma.rn.f64 	%fd25, %fd23, %fd24, %fd22;
	add.s32 	%r82, %r92, -2;
	st.local.u32 	[%rd3], %r82;
	{ // callseq 5, 0
	.param .b64 param0;
	st.param.b64 	[param0], %rd27;
	.param .b64 param1;
	st.param.b64 	[param1], %rd9;
	.param .b32 retval0;
	call.uni (retval0), 
	vprintf, 
	(
	param0, 
	param1
	);
	ld.param.b32 	%r83, [retval0];
	} // callseq 5
	ld.global.f64 	%fd26, [%rd30+16];
	ld.global.f64 	%fd27, [%rd32+-32];
	fma.rn.f64 	%fd28, %fd26, %fd27, %fd25;
	add.s32 	%r85, %r92, -4;
	st.local.u32 	[%rd3], %r85;
	{ // callseq 6, 0
	.param .b64 param0;
	st.param.b64 	[param0], %rd27;
	.param .b64 param1;
	st.param.b64 	[param1], %rd9;
	.param .b32 retval0;
	call.uni (retval0), 
	vprintf, 
	(
	param0, 
	param1
	);
	ld.param.b32 	%r86, [retval0];
	} // callseq 6
	ld.global.f64 	%fd29, [%rd30+24];
	ld.global.f64 	%fd30, [%rd32+-48];
	fma.rn.f64 	%fd35, %fd29, %fd30, %fd28;
	add.s32 	%r92, %r92, -8;
	add.s32 	%r91, %r91, 4;
	add.s32 	%r90, %r90, 4;
	setp.ne.s32 	%p11, %r91, 1;
	@%p11 bra 	$L__BB0_10;
$L__BB0_11:
	add.s32 	%r88, %r15, 1;
	setp.lt.s32 	%p12, %r15, %r5;
	@%p12 bra 	$L__BB0_3;
$L__BB0_12:
	cvta.to.global.u64 	%rd33, %rd6;
	mul.wide.s32 	%rd34, %r1, 8;
	add.s64 	%rd35, %rd33, %rd34;
	st.global.f64 	[%rd35], %fd35;
$L__BB0_13:
	ret;

}


// ===== COMPILED SASS (sm_100) =====

	.target	sm_100

	.elftype	@"ET_EXEC"


//--------------------- .note.nv.tkinfo           --------------------------
	.section	.note.nv.tkinfo,"",@"SHT_NOTE"
	.sectionflags	@"SHF_NOTE_NV_TKINFO"
	.tkinfo
        /*0018*/ 	.word	0x00000002
        /*0030*/ 	.string	""
        /*0030*/ 	.string	"ptxas"
        /*0030*/ 	.string	"Cuda compilation tools, release 13.0, V13.0.88"
        /*0030*/ 	.string	"Build cuda_13.0.r13.0/compiler.36424714_0"
        /*0030*/ 	.string	"-arch sm_100 -m 64 "



//--------------------- .note.nv.cuinfo           --------------------------
	.section	.note.nv.cuinfo,"",@"SHT_NOTE"
	.sectionflags	@"SHF_NOTE_NV_CUINFO"
        /*0018*/ 	.short	0x0002
        /*001a*/ 	.short	0x0064
        /*001c*/ 	.short	0x0082
	.zero		2


//--------------------- .nv.info                  --------------------------
	.section	.nv.info,"",@"SHT_CUDA_INFO"
	.align	4


	//----- nvinfo : EIATTR_REGCOUNT
	.align		4
        /*0000*/ 	.byte	0x04, 0x2f
        /*0002*/ 	.short	(.L_2 - .L_1)
	.align		4
.L_1:
        /*0004*/ 	.word	index@(_Z27backprop_delta_from_conv_cuiPdS_S_)
        /*0008*/ 	.word	0x00000022


	//----- nvinfo : EIATTR_FRAME_SIZE
	.align		4
.L_2:
        /*000c*/ 	.byte	0x04, 0x11
        /*000e*/ 	.short	(.L_4 - .L_3)
	.align		4
.L_3:
        /*0010*/ 	.word	index@(_Z27backprop_delta_from_conv_cuiPdS_S_)
        /*0014*/ 	.word	0x00000008


	//----- nvinfo : EIATTR_MIN_STACK_SIZE
	.align		4
.L_4:
        /*0018*/ 	.byte	0x04, 0x12
        /*001a*/ 	.short	(.L_6 - .L_5)
	.align		4
.L_5:
        /*001c*/ 	.word	index@(_Z27backprop_delta_from_conv_cuiPdS_S_)
        /*0020*/ 	.word	0x00000008
.L_6:


//--------------------- .nv.compat                --------------------------
	.section	.nv.compat,"",@"SHT_CUDA_COMPAT_INFO"
	.align	4
        /*0000*/ 	.byte	0x02, 0x09, 0x00, 0x00, 0x02, 0x02, 0x01, 0x00, 0x02, 0x05, 0x05, 0x00, 0x03, 0x07, 0x01, 0x01
        /*0010*/ 	.byte	0x02, 0x03, 0x00, 0x00, 0x02, 0x06, 0x01, 0x00, 0x04, 0x0b, 0x08, 0x00, 0x01, 0x00, 0x00, 0x00
        /*0020*/ 	.byte	0x00, 0x00, 0x00, 0x00


//--------------------- .nv.info._Z27backprop_delta_from_conv_cuiPdS_S_ --------------------------
	.section	.nv.info._Z27backprop_delta_from_conv_cuiPdS_S_,"",@"SHT_CUDA_INFO"
	.sectionflags	@""
	.align	4


	//----- nvinfo : EIATTR_CUDA_API_VERSION
	.align		4
        /*0000*/ 	.byte	0x04, 0x37
        /*0002*/ 	.short	(.L_8 - .L_7)
.L_7:
        /*0004*/ 	.word	0x00000082


	//----- nvinfo : EIATTR_KPARAM_INFO
	.align		4
.L_8:
        /*0008*/ 	.byte	0x04, 0x17
        /*000a*/ 	.short	(.L_10 - .L_9)
.L_9:
        /*000c*/ 	.word	0x00000000
        /*0010*/ 	.short	0x0003
        /*0012*/ 	.short	0x0018
        /*0014*/ 	.byte	0x00, 0xf5, 0x21, 0x00


	//----- nvinfo : EIATTR_KPARAM_INFO
	.align		4
.L_10:
        /*0018*/ 	.byte	0x04, 0x17
        /*001a*/ 	.short	(.L_12 - .L_11)
.L_11:
        /*001c*/ 	.word	0x00000000
        /*0020*/ 	.short	0x0002
        /*0022*/ 	.short	0x0010
        /*0024*/ 	.byte	0x00, 0xf5, 0x21, 0x00


	//----- nvinfo : EIATTR_KPARAM_INFO
	.align		4
.L_12:
        /*0028*/ 	.byte	0x04, 0x17
        /*002a*/ 	.short	(.L_14 - .L_13)
.L_13:
        /*002c*/ 	.word	0x00000000
        /*0030*/ 	.short	0x0001
        /*0032*/ 	.short	0x0008
        /*0034*/ 	.byte	0x00, 0xf5, 0x21, 0x00


	//----- nvinfo : EIATTR_KPARAM_INFO
	.align		4
.L_14:
        /*0038*/ 	.byte	0x04, 0x17
        /*003a*/ 	.short	(.L_16 - .L_15)
.L_15:
        /*003c*/ 	.word	0x00000000
        /*0040*/ 	.short	0x0000
        /*0042*/ 	.short	0x0000
        /*0044*/ 	.byte	0x00, 0xf0, 0x11, 0x00


	//----- nvinfo : EIATTR_SPARSE_MMA_MASK
	.align		4
.L_16:
        /*0048*/ 	.byte	0x03, 0x50
        /*004a*/ 	.short	0x0000


	//----- nvinfo : EIATTR_MAXREG_COUNT
	.align		4
        /*004c*/ 	.byte	0x03, 0x1b
        /*004e*/ 	.short	0x00ff


	//----- nvinfo : EIATTR_EXTERNS
	.align		4
        /*0050*/ 	.byte	0x04, 0x0f
        /*0052*/ 	.short	(.L_18 - .L_17)


	//   ....[0]....
	.align		4
.L_17:
        /*0054*/ 	.word	index@(vprintf)


	//----- nvinfo : EIATTR_MERCURY_ISA_VERSION
	.align		4
.L_18:
        /*0058*/ 	.byte	0x03, 0x5f
        /*005a*/ 	.short	0x0101


	//----- nvinfo : EIATTR_VRC_CTA_INIT_COUNT
	.align		4
        /*005c*/ 	.byte	0x02, 0x4a
	.zero		1
	.zero		1


	//----- nvinfo : EIATTR_SYSCALL_OFFSETS
	.align		4
        /*0060*/ 	.byte	0x04, 0x46
        /*0062*/ 	.short	(.L_20 - .L_19)


	//   ....[0]....
.L_19:
        /*0064*/ 	.word	0x00000470


	//   ....[1]....
        /*0068*/ 	.word	0x00000620


	//   ....[2]....
        /*006c*/ 	.word	0x000007e0


	//   ....[3]....
        /*0070*/ 	.word	0x000009f0


	//   ....[4]....
        /*0074*/ 	.word	0x00000b00


	//   ....[5]....
        /*0078*/ 	.word	0x00000bd0


	//   ....[6]....
        /*007c*/ 	.word	0x00000ca0


	//----- nvinfo : EIATTR_EXIT_INSTR_OFFSETS
	.align		4
.L_20:
        /*0080*/ 	.byte	0x04, 0x1c
        /*0082*/ 	.short	(.L_22 - .L_21)


	//   ....[0]....
.L_21:
        /*0084*/ 	.word	0x000000b0


	//   ....[1]....
        /*0088*/ 	.word	0x00000e10


	//----- nvinfo : EIATTR_CRS_STACK_SIZE
	.align		4
.L_22:
        /*008c*/ 	.byte	0x04, 0x1e
        /*008e*/ 	.short	(.L_24 - .L_23)
.L_23:
        /*0090*/ 	.word	0x00000000


	//----- nvinfo : EIATTR_CBANK_PARAM_SIZE
	.align		4
.L_24:
        /*0094*/ 	.byte	0x03, 0x19
        /*0096*/ 	.short	0x0020


	//----- nvinfo : EIATTR_PARAM_CBANK
	.align		4
        /*0098*/ 	.byte	0x04, 0x0a
        /*009a*/ 	.short	(.L_26 - .L_25)
	.align		4
.L_25:
        /*009c*/ 	.word	index@(.nv.constant0._Z27backprop_delta_from_conv_cuiPdS_S_)
        /*00a0*/ 	.short	0x0380
        /*00a2*/ 	.short	0x0020


	//----- nvinfo : EIATTR_SW_WAR
	.align		4
.L_26:
        /*00a4*/ 	.byte	0x04, 0x36
        /*00a6*/ 	.short	(.L_28 - .L_27)
.L_27:
        /*00a8*/ 	.word	0x00000008
.L_28:


//--------------------- .nv.callgraph             --------------------------
	.section	.nv.callgraph,"",@"SHT_CUDA_CALLGRAPH"
	.align	4
	.sectionentsize	8
	.align		4
        /*0000*/ 	.word	0x00000000
	.align		4
        /*0004*/ 	.word	0xffffffff
	.align		4
        /*0008*/ 	.word	index@(_Z27backprop_delta_from_conv_cuiPdS_S_)
	.align		4
        /*000c*/ 	.word	index@(vprintf)
	.align		4
        /*0010*/ 	.word	0x00000000
	.align		4
        /*0014*/ 	.word	0xfffffffe
	.align		4
        /*0018*/ 	.word	0x00000000
	.align		4
        /*001c*/ 	.word	0xfffffffd
	.align		4
        /*0020*/ 	.word	0x00000000
	.align		4
        /*0024*/ 	.word	0xfffffffc


//--------------------- .nv.constant4             --------------------------
	.section	.nv.constant4,"a",@progbits
	.align	8
	.align		8
.nv.constant4:
        /*0000*/ 	.dword	vprintf
	.align		8
        /*0008*/ 	.dword	$str


//--------------------- .text._Z27backprop_delta_from_conv_cuiPdS_S_ --------------------------
	.section	.text._Z27backprop_delta_from_conv_cuiPdS_S_,"ax",@progbits
	.align	128
        .global         _Z27backprop_delta_from_conv_cuiPdS_S_
        .type           _Z27backprop_delta_from_conv_cuiPdS_S_,@function
        .size           _Z27backprop_delta_from_conv_cuiPdS_S_,(.L_x_16 - _Z27backprop_delta_from_conv_cuiPdS_S_)
        .other          _Z27backprop_delta_from_conv_cuiPdS_S_,@"STO_CUDA_ENTRY STV_DEFAULT"
_Z27backprop_delta_from_conv_cuiPdS_S_:
.text._Z27backprop_delta_from_conv_cuiPdS_S_:
[----:B------:R-:W0:Y:S01]  /*0000*/  LDC R1, c[0x0][0x37c] ;  /* 0x0000df00ff017b82 */ /* 0x000e220000000800 */
[----:B------:R-:W1:Y:S01]  /*0010*/  S2R R0, SR_TID.X ;  /* 0x0000000000007919 */ /* 0x000e620000002100 */
[----:B------:R-:W2:Y:S06]  /*0020*/  LDCU UR5, c[0x0][0x2fc] ;  /* 0x00005f80ff0577ac */ /* 0x000eac0008000800 */
[----:B------:R-:W1:Y:S01]  /*0030*/  S2UR UR6, SR_CTAID.X ;  /* 0x00000000000679c3 */ /* 0x000e620000002500 */
[----:B0-----:R-:W-:Y:S01]  /*0040*/  VIADD R1, R1, 0xfffffff8 ;  /* 0xfffffff801017836 */ /* 0x001fe20000000000 */
[----:B------:R-:W0:Y:S06]  /*0050*/  LDCU UR4, c[0x0][0x2f8] ;  /* 0x00005f00ff0477ac */ /* 0x000e2c0008000800 */
[----:B------:R-:W1:Y:S01]  /*0060*/  LDC R27, c[0x0][0x360] ;  /* 0x0000d800ff1b7b82 */ /* 0x000e620000000800 */
[----:B0-----:R-:W-:-:S05]  /*0070*/  IADD3 R19, P1, PT, R1, UR4, RZ ;  /* 0x0000000401137c10 */ /* 0x001fca000ff3e0ff */
[----:B--2---:R-:W-:Y:S02]  /*0080*/  IMAD.X R18, RZ, RZ, UR5, P1 ;  /* 0x00000005ff127e24 */ /* 0x004fe400088e06ff */
[----:B-1----:R-:W-:-:S05]  /*0090*/  IMAD R27, R27, UR6, R0 ;  /* 0x000000061b1b7c24 */ /* 0x002fca000f8e0200 */
[----:B------:R-:W-:-:S13]  /*00a0*/  ISETP.GT.AND P0, PT, R27, 0x18, PT ;  /* 0x000000181b00780c */ /* 0x000fda0003f04270 */
[----:B------:R-:W-:Y:S05]  /*00b0*/  @P0 EXIT ;  /* 0x000000000000094d */ /* 0x000fea0003800000 */
[C---:B------:R-:W-:Y:S01]  /*00c0*/  IMAD.HI R0, R27.reuse, 0x66666667, RZ ;  /* 0x666666671b007827 */ /* 0x040fe200078e02ff */
[----:B------:R-:W-:Y:S01]  /*00d0*/  ISETP.GT.AND P0, PT, R27, 0x4, PT ;  /* 0x000000041b00780c */ /* 0x000fe20003f04270 */
[----:B------:R-:W0:Y:S01]  /*00e0*/  LDCU.64 UR36, c[0x0][0x358] ;  /* 0x00006b00ff2477ac */ /* 0x000e220008000a00 */
[----:B------:R-:W-:Y:S01]  /*00f0*/  BSSY.RECONVERGENT B8, `(.L_x_0) ;  /* 0x00000ce000087945 */ /* 0x000fe20003800200 */
[----:B------:R-:W-:Y:S02]  /*0100*/  CS2R R16, SRZ ;  /* 0x0000000000107805 */ /* 0x000fe4000001ff00 */
[----:B------:R-:W-:-:S04]  /*0110*/  SHF.R.S32.HI R3, RZ, 0x1, R0 ;  /* 0x00000001ff037819 */ /* 0x000fc80000011400 */
[----:B------:R-:W-:-:S05]  /*0120*/  LEA.HI R0, R0, R3, RZ, 0x1 ;  /* 0x0000000300007211 */ /* 0x000fca00078f08ff */
[C---:B------:R-:W-:Y:S02]  /*0130*/  VIADD R2, R0.reuse, 0xffffffff ;  /* 0xffffffff00027836 */ /* 0x040fe40000000000 */
[C---:B------:R-:W-:Y:S02]  /*0140*/  IMAD R5, R0.reuse, -0x5, R27 ;  /* 0xfffffffb00057824 */ /* 0x040fe400078e021b */
[----:B------:R-:W-:Y:S01]  /*0150*/  VIADD R0, R0, 0x1 ;  /* 0x0000000100007836 */ /* 0x000fe20000000000 */
[C---:B------:R-:W-:Y:S01]  /*0160*/  LOP3.LUT R3, R2.reuse, 0x1, RZ, 0xc0, !PT ;  /* 0x0000000102037812 */ /* 0x040fe200078ec0ff */
[----:B------:R-:W-:Y:S01]  /*0170*/  VIADD R4, R5, 0xffffffff ;  /* 0xffffffff05047836 */ /* 0x000fe20000000000 */
[----:B------:R-:W-:Y:S02]  /*0180*/  LEA.HI R2, R2, R2, RZ, 0x1 ;  /* 0x0000000202027211 */ /* 0x000fe400078f08ff */
[----:B------:R-:W-:Y:S02]  /*0190*/  SEL R3, R3, RZ, P0 ;  /* 0x000000ff03037207 */ /* 0x000fe40000000000 */
[----:B------:R-:W-:-:S02]  /*01a0*/  LEA.HI R0, R0, R0, RZ, 0x1 ;  /* 0x0000000000007211 */ /* 0x000fc400078f08ff */
[----:B------:R-:W-:Y:S02]  /*01b0*/  LEA.HI.SX32 R2, R2, R3, 0x1f ;  /* 0x0000000302027211 */ /* 0x000fe400078ffaff */
[----:B------:R-:W-:Y:S02]  /*01c0*/  SHF.R.S32.HI R0, RZ, 0x1, R0 ;  /* 0x00000001ff007819 */ /* 0x000fe40000011400 */
[----:B------:R-:W-:Y:S02]  /*01d0*/  VIMNMX R25, PT, PT, RZ, R2, !PT ;  /* 0x00000002ff197248 */ /* 0x000fe40007fe0100 */
[----:B------:R-:W-:Y:S02]  /*01e0*/  ISETP.GT.AND P0, PT, R5, RZ, PT ;  /* 0x000000ff0500720c */ /* 0x000fe40003f04270 */
[----:B------:R-:W-:Y:S02]  /*01f0*/  ISETP.GT.AND P1, PT, R25, R0, PT ;  /* 0x000000001900720c */ /* 0x000fe40003f24270 */
[----:B------:R-:W-:-:S02]  /*0200*/  LOP3.LUT R3, R4, 0x1, RZ, 0xc0, !PT ;  /* 0x0000000104037812 */ /* 0x000fc400078ec0ff */
[----:B------:R-:W-:Y:S02]  /*0210*/  LEA.HI R4, R4, R4, RZ, 0x1 ;  /* 0x0000000404047211 */ /* 0x000fe400078f08ff */
[----:B------:R-:W-:Y:S02]  /*0220*/  SEL R3, R3, RZ, P0 ;  /* 0x000000ff03037207 */ /* 0x000fe40000000000 */
[----:B------:R-:W-:Y:S02]  /*0230*/  ISETP.GE.AND P0, PT, R5, -0x2, PT ;  /* 0xfffffffe0500780c */ /* 0x000fe40003f06270 */
[----:B------:R-:W-:-:S04]  /*0240*/  LEA.HI.SX32 R3, R4, R3, 0x1f ;  /* 0x0000000304037211 */ /* 0x000fc800078ffaff */
[----:B------:R-:W-:Y:S01]  /*0250*/  SEL R26, R3, RZ, P0 ;  /* 0x000000ff031a7207 */ /* 0x000fe20000000000 */
[----:B0-----:R-:W-:Y:S06]  /*0260*/  @P1 BRA `(.L_x_1) ;  /* 0x0000000800d81947 */ /* 0x001fec0003800000 */
[----:B------:R-:W-:-:S07]  /*0270*/  CS2R R16, SRZ ;  /* 0x0000000000107805 */ /* 0x000fce000001ff00 */
.L_x_14:
[----:B------:R-:W-:Y:S01]  /*0280*/  IMAD.HI R0, R27, 0x66666667, RZ ;  /* 0x666666671b007827 */ /* 0x000fe200078e02ff */
[----:B------:R-:W-:Y:S04]  /*0290*/  BSSY.RECONVERGENT B7, `(.L_x_2) ;  /* 0x00000aa000077945 */ /* 0x000fe80003800200 */
[----:B------:R-:W-:-:S04]  /*02a0*/  SHF.R.S32.HI R3, RZ, 0x1, R0 ;  /* 0x00000001ff037819 */ /* 0x000fc80000011400 */
[----:B------:R-:W-:-:S05]  /*02b0*/  LEA.HI R22, R0, R3, RZ, 0x1 ;  /* 0x0000000300167211 */ /* 0x000fca00078f08ff */
[----:B------:R-:W-:-:S05]  /*02c0*/  IMAD R31, R22, -0x5, R27 ;  /* 0xfffffffb161f7824 */ /* 0x000fca00078e021b */
[----:B------:R-:W-:-:S04]  /*02d0*/  IADD3 R31, PT, PT, R31, 0x1, RZ ;  /* 0x000000011f1f7810 */ /* 0x000fc80007ffe0ff */
[----:B------:R-:W-:-:S04]  /*02e0*/  LEA.HI R0, R31, R31, RZ, 0x1 ;  /* 0x0000001f1f007211 */ /* 0x000fc800078f08ff */
[----:B------:R-:W-:-:S04]  /*02f0*/  SHF.R.S32.HI R0, RZ, 0x1, R0 ;  /* 0x00000001ff007819 */ /* 0x000fc80000011400 */
[----:B------:R-:W-:-:S04]  /*0300*/  VIMNMX R29, PT, PT, R0, 0x2, PT ;  /* 0x00000002001d7848 */ /* 0x000fc80003fe0100 */
[----:B------:R-:W-:-:S13]  /*0310*/  ISETP.GE.AND P0, PT, R29, R26, PT ;  /* 0x0000001a1d00720c */ /* 0x000fda0003f06270 */
[----:B------:R-:W-:Y:S05]  /*0320*/  @!P0 BRA `(.L_x_3) ;  /* 0x0000000800808947 */ /* 0x000fea0003800000 */
[----:B------:R-:W-:Y:S01]  /*0330*/  IADD3 R0, PT, PT, R29, 0x1, -R26 ;  /* 0x000000011d007810 */ /* 0x000fe20007ffe81a */
[----:B------:R-:W-:Y:S01]  /*0340*/  BSSY.RECONVERGENT B6, `(.L_x_4) ;  /* 0x000004f000067945 */ /* 0x000fe20003800200 */
[----:B------:R-:W-:Y:S02]  /*0350*/  IMAD R23, R25, 0x3, RZ ;  /* 0x0000000319177824 */ /* 0x000fe400078e02ff */
[----:B------:R-:W-:-:S04]  /*0360*/  LOP3.LUT R0, R0, 0x3, RZ, 0xc0, !PT ;  /* 0x0000000300007812 */ /* 0x000fc800078ec0ff */
[----:B------:R-:W-:Y:S01]  /*0370*/  ISETP.NE.AND P0, PT, R0, RZ, PT ;  /* 0x000000ff0000720c */ /* 0x000fe20003f05270 */
[----:B------:R-:W-:-:S12]  /*0380*/  IMAD.MOV.U32 R0, RZ, RZ, R26 ;  /* 0x000000ffff007224 */ /* 0x000fd800078e001a */
[----:B------:R-:W-:Y:S05]  /*0390*/  @!P0 BRA `(.L_x_5) ;  /* 0x0000000400248947 */ /* 0x000fea0003800000 */
[----:B------:R-:W-:Y:S01]  /*03a0*/  VIADD R22, R22, 0x1 ;  /* 0x0000000116167836 */ /* 0x000fe20000000000 */
[----:B------:R-:W-:Y:S01]  /*03b0*/  MOV R2, 0x0 ;  /* 0x0000000000027802 */ /* 0x000fe20000000f00 */
[----:B------:R-:W0:Y:S01]  /*03c0*/  LDCU.64 UR4, c[0x4][0x8] ;  /* 0x01000100ff0477ac */ /* 0x000e220008000a00 */
[----:B------:R-:W-:Y:S01]  /*03d0*/  MOV R6, R19 ;  /* 0x0000001300067202 */ /* 0x000fe20000000f00 */
[----:B------:R-:W-:Y:S02]  /*03e0*/  IMAD R0, R25, -0x2, R22 ;  /* 0xfffffffe19007824 */ /* 0x000fe400078e0216 */
[----:B------:R-:W-:Y:S02]  /*03f0*/  IMAD.MOV.U32 R7, RZ, RZ, R18 ;  /* 0x000000ffff077224 */ /* 0x000fe400078e0012 */
[----:B------:R-:W-:-:S04]  /*0400*/  IMAD R3, R0, 0x3, R31 ;  /* 0x0000000300037824 */ /* 0x000fc800078e021f */
[----:B------:R-:W-:Y:S02]  /*0410*/  IMAD R0, R26, -0x2, R3 ;  /* 0xfffffffe1a007824 */ /* 0x000fe400078e0203 */
[----:B------:R-:W1:Y:S03]  /*0420*/  LDC.64 R2, c[0x4][R2] ;  /* 0x0100000002027b82 */ /* 0x000e660000000a00 */
[----:B------:R2:W-:Y:S01]  /*0430*/  STL [R1], R0 ;  /* 0x0000000001007387 */ /* 0x0005e20000100800 */
[----:B0-----:R-:W-:Y:S02]  /*0440*/  IMAD.U32 R4, RZ, RZ, UR4 ;  /* 0x00000004ff047e24 */ /* 0x001fe4000f8e00ff */
[----:B------:R-:W-:-:S07]  /*0450*/  IMAD.U32 R5, RZ, RZ, UR5 ;  /* 0x00000005ff057e24 */ /* 0x000fce000f8e00ff */
[----:B------:R-:W-:-:S07]  /*0460*/  LEPC R20, `(.L_x_6) ;  /* 0x000000001014794e */ /* 0x000fce0000000000 */
[----:B-12---:R-:W-:Y:S05]  /*0470*/  CALL.ABS.NOINC R2 ;  /* 0x0000000002007343 */ /* 0x006fea0003c00000 */
.L_x_6:
[----:B------:R-:W0:Y:S01]  /*0480*/  LDC.64 R4, c[0x0][0x388] ;  /* 0x0000e200ff047b82 */ /* 0x000e220000000a00 */
[----:B------:R-:W-:Y:S02]  /*0490*/  IMAD R22, R25, -0x2, R22 ;  /* 0xfffffffe19167824 */ /* 0x000fe400078e0216 */
[----:B------:R-:W-:Y:S02]  /*04a0*/  IMAD.IADD R7, R26, 0x1, R23 ;  /* 0x000000011a077824 */ /* 0x000fe400078e0217 */
[----:B------:R-:W-:-:S03]  /*04b0*/  IMAD R31, R22, 0x3, R31 ;  /* 0x00000003161f7824 */ /* 0x000fc600078e021f */
[----:B------:R-:W1:Y:S01]  /*04c0*/  LDC.64 R2, c[0x0][0x398] ;  /* 0x0000e600ff027b82 */ /* 0x000e620000000a00 */
[----:B------:R-:W-:Y:S02]  /*04d0*/  IMAD R9, R26, -0x2, R31 ;  /* 0xfffffffe1a097824 */ /* 0x000fe400078e021f */
[----:B0-----:R-:W-:-:S04]  /*04e0*/  IMAD.WIDE R6, R7, 0x8, R4 ;  /* 0x0000000807067825 */ /* 0x001fc800078e0204 */
[----:B-1----:R-:W-:Y:S02]  /*04f0*/  IMAD.WIDE R30, R9, 0x8, R2 ;  /* 0x00000008091e7825 */ /* 0x002fe400078e0202 */
[----:B------:R-:W2:Y:S04]  /*0500*/  LDG.E.64 R2, desc[UR36][R6.64] ;  /* 0x0000002406027981 */ /* 0x000ea8000c1e1b00 */
[----:B------:R-:W2:Y:S01]  /*0510*/  LDG.E.64 R4, desc[UR36][R30.64] ;  /* 0x000000241e047981 */ /* 0x000ea2000c1e1b00 */
[----:B------:R-:W-:Y:S01]  /*0520*/  IADD3 R24, PT, PT, R29, 0x1, -R26 ;  /* 0x000000011d187810 */ /* 0x000fe20007ffe81a */
[----:B------:R-:W-:-:S03]  /*0530*/  VIADD R0, R26, 0x1 ;  /* 0x000000011a007836 */ /* 0x000fc60000000000 */
[----:B------:R-:W-:-:S04]  /*0540*/  LOP3.LUT R24, R24, 0x3, RZ, 0xc0, !PT ;  /* 0x0000000318187812 */ /* 0x000fc800078ec0ff */
[----:B------:R-:W-:Y:S01]  /*0550*/  ISETP.NE.AND P0, PT, R24, 0x1, PT ;  /* 0x000000011800780c */ /* 0x000fe20003f05270 */
[----:B--2---:R-:W-:-:S12]  /*0560*/  DFMA R16, R2, R4, R16 ;  /* 0x000000040210722b */ /* 0x004fd80000000010 */
[----:B------:R-:W-:Y:S05]  /*0570*/  @!P0 BRA `(.L_x_5) ;  /* 0x0000000000ac8947 */ /* 0x000fea0003800000 */
[----:B------:R-:W-:Y:S01]  /*0580*/  VIADD R0, R9, 0xfffffffe ;  /* 0xfffffffe09007836 */ /* 0x000fe20000000000 */
[----:B------:R-:W-:Y:S01]  /*0590*/  MOV R2, 0x0 ;  /* 0x0000000000027802 */ /* 0x000fe20000000f00 */
[----:B------:R-:W0:Y:S01]  /*05a0*/  LDCU.64 UR4, c[0x4][0x8] ;  /* 0x01000100ff0477ac */ /* 0x000e220008000a00 */
[----:B------:R-:W-:Y:S02]  /*05b0*/  IMAD.MOV.U32 R6, RZ, RZ, R19 ;  /* 0x000000ffff067224 */ /* 0x000fe400078e0013 */
[----:B------:R1:W-:Y:S01]  /*05c0*/  STL [R1], R0 ;  /* 0x0000000001007387 */ /* 0x0003e20000100800 */
[----:B------:R1:W2:Y:S01]  /*05d0*/  LDC.64 R8, c[0x4][R2] ;  /* 0x0100000002087b82 */ /* 0x0002a20000000a00 */
[----:B------:R-:W-:Y:S01]  /*05e0*/  IMAD.MOV.U32 R7, RZ, RZ, R18 ;  /* 0x000000ffff077224 */ /* 0x000fe200078e0012 */
[----:B0-----:R-:W-:Y:S01]  /*05f0*/  MOV R4, UR4 ;  /* 0x0000000400047c02 */ /* 0x001fe20008000f00 */
[----:B-1----:R-:W-:-:S07]  /*0600*/  IMAD.U32 R5, RZ, RZ, UR5 ;  /* 0x00000005ff057e24 */ /* 0x002fce000f8e00ff */
[----:B------:R-:W-:-:S07]  /*0610*/  LEPC R20, `(.L_x_7) ;  /* 0x000000001014794e */ /* 0x000fce0000000000 */
[----:B--2---:R-:W-:Y:S05]  /*0620*/  CALL.ABS.NOINC R8 ;  /* 0x0000000008007343 */ /* 0x004fea0003c00000 */
.L_x_7:
[----:B------:R-:W0:Y:S01]  /*0630*/  LDCU.64 UR4, c[0x0][0x388] ;  /* 0x00007100ff0477ac */ /* 0x000e220008000a00 */
[C---:B------:R-:W-:Y:S01]  /*0640*/  IADD3 R0, P0, PT, R26.reuse, R23, RZ ;  /* 0x000000171a007210 */ /* 0x040fe20007f1e0ff */
[----:B------:R-:W2:Y:S03]  /*0650*/  LDG.E.64 R6, desc[UR36][R30.64+-0x10] ;  /* 0xfffff0241e067981 */ /* 0x000ea6000c1e1b00 */
[----:B------:R-:W-:Y:S02]  /*0660*/  LEA.HI.X.SX32 R3, R26, RZ, 0x1, P0 ;  /* 0x000000ff1a037211 */ /* 0x000fe400000f0eff */
[----:B0-----:R-:W-:-:S04]  /*0670*/  LEA R28, P0, R0, UR4, 0x3 ;  /* 0x00000004001c7c11 */ /* 0x001fc8000f8018ff */
[----:B------:R-:W-:-:S05]  /*0680*/  LEA.HI.X R29, R0, UR5, R3, 0x3, P0 ;  /* 0x00000005001d7c11 */ /* 0x000fca00080f1c03 */
[----:B------:R-:W2:Y:S01]  /*0690*/  LDG.E.64 R4, desc[UR36][R28.64+0x8] ;  /* 0x000008241c047981 */ /* 0x000ea2000c1e1b00 */
[----:B------:R-:W-:Y:S01]  /*06a0*/  ISETP.NE.AND P0, PT, R24, 0x2, PT ;  /* 0x000000021800780c */ /* 0x000fe20003f05270 */
[----:B------:R-:W-:Y:S01]  /*06b0*/  VIADD R0, R26, 0x2 ;  /* 0x000000021a007836 */ /* 0x000fe20000000000 */
[----:B--2---:R-:W-:-:S11]  /*06c0*/  DFMA R16, R4, R6, R16 ;  /* 0x000000060410722b */ /* 0x004fd60000000010 */
[----:B------:R-:W-:Y:S05]  /*06d0*/  @!P0 BRA `(.L_x_5) ;  /* 0x0000000000548947 */ /* 0x000fea0003800000 */
[----:B------:R-:W-:Y:S01]  /*06e0*/  IMAD.HI R0, R27, 0x66666667, RZ ;  /* 0x666666671b007827 */ /* 0x000fe200078e02ff */
[----:B------:R-:W0:Y:S01]  /*06f0*/  LDCU.64 UR4, c[0x4][0x8] ;  /* 0x01000100ff0477ac */ /* 0x000e220008000a00 */
[----:B------:R-:W-:Y:S02]  /*0700*/  MOV R7, R18 ;  /* 0x0000001200077202 */ /* 0x000fe40000000f00 */
[----:B------:R-:W-:Y:S01]  /*0710*/  IMAD.MOV.U32 R6, RZ, RZ, R19 ;  /* 0x000000ffff067224 */ /* 0x000fe200078e0013 */
[----:B------:R-:W-:-:S04]  /*0720*/  SHF.R.S32.HI R3, RZ, 0x1, R0 ;  /* 0x00000001ff037819 */ /* 0x000fc80000011400 */
[----:B------:R-:W-:-:S05]  /*0730*/  LEA.HI R0, R0, R3, RZ, 0x1 ;  /* 0x0000000300007211 */ /* 0x000fca00078f08ff */
[----:B------:R-:W-:-:S05]  /*0740*/  IMAD R0, R0, -0x5, R27 ;  /* 0xfffffffb00007824 */ /* 0x000fca00078e021b */
[----:B------:R-:W-:Y:S01]  /*0750*/  IADD3 R3, PT, PT, R0, 0x1, RZ ;  /* 0x0000000100037810 */ /* 0x000fe20007ffe0ff */
[----:B0-----:R-:W-:Y:S02]  /*0760*/  IMAD.U32 R4, RZ, RZ, UR4 ;  /* 0x00000004ff047e24 */ /* 0x001fe4000f8e00ff */
[----:B------:R-:W-:Y:S02]  /*0770*/  IMAD.U32 R5, RZ, RZ, UR5 ;  /* 0x00000005ff057e24 */ /* 0x000fe4000f8e00ff */
[----:B------:R-:W-:-:S04]  /*0780*/  IMAD R3, R22, 0x3, R3 ;  /* 0x0000000316037824 */ /* 0x000fc800078e0203 */
[----:B------:R-:W-:Y:S02]  /*0790*/  IMAD R0, R26, -0x2, R3 ;  /* 0xfffffffe1a007824 */ /* 0x000fe400078e0203 */
[----:B------:R-:W0:Y:S02]  /*07a0*/  LDC.64 R2, c[0x4][R2] ;  /* 0x0100000002027b82 */ /* 0x000e240000000a00 */
[----:B------:R-:W-:-:S05]  /*07b0*/  VIADD R0, R0, 0xfffffffc ;  /* 0xfffffffc00007836 */ /* 0x000fca0000000000 */
[----:B------:R1:W-:Y:S02]  /*07c0*/  STL [R1], R0 ;  /* 0x0000000001007387 */ /* 0x0003e40000100800 */
[----:B------:R-:W-:-:S07]  /*07d0*/  LEPC R20, `(.L_x_8) ;  /* 0x000000001014794e */ /* 0x000fce0000000000 */
[----:B01----:R-:W-:Y:S05]  /*07e0*/  CALL.ABS.NOINC R2 ;  /* 0x0000000002007343 */ /* 0x003fea0003c00000 */
.L_x_8:
[----:B------:R-:W2:Y:S04]  /*07f0*/  LDG.E.64 R28, desc[UR36][R28.64+0x10] ;  /* 0x000010241c1c7981 */ /* 0x000ea8000c1e1b00 */
[----:B------:R-:W2:Y:S01]  /*0800*/  LDG.E.64 R30, desc[UR36][R30.64+-0x20] ;  /* 0xffffe0241e1e7981 */ /* 0x000ea2000c1e1b00 */
[----:B------:R-:W-:Y:S01]  /*0810*/  VIADD R0, R26, 0x3 ;  /* 0x000000031a007836 */ /* 0x000fe20000000000 */
[----:B--2---:R-:W-:-:S11]  /*0820*/  DFMA R16, R28, R30, R16 ;  /* 0x0000001e1c10722b */ /* 0x004fd60000000010 */
.L_x_5:
[----:B------:R-:W-:Y:S05]  /*0830*/  BSYNC.RECONVERGENT B6 ;  /* 0x0000000000067941 */ /* 0x000fea0003800200 */
.L_x_4:
[----:B------:R-:W-:-:S05]  /*0840*/  IMAD.HI R2, R27, 0x66666667, RZ ;  /* 0x666666671b027827 */ /* 0x000fca00078e02ff */
[----:B------:R-:W-:-:S04]  /*0850*/  SHF.R.S32.HI R3, RZ, 0x1, R2 ;  /* 0x00000001ff037819 */ /* 0x000fc80000011402 */
[----:B------:R-:W-:-:S05]  /*0860*/  LEA.HI R2, R2, R3, RZ, 0x1 ;  /* 0x0000000302027211 */ /* 0x000fca00078f08ff */
[----:B------:R-:W-:-:S04]  /*0870*/  IMAD R3, R2, -0x5, R27 ;  /* 0xfffffffb02037824 */ /* 0x000fc800078e021b */
[----:B------:R-:W-:-:S05]  /*0880*/  VIADD R3, R3, 0x1 ;  /* 0x0000000103037836 */ /* 0x000fca0000000000 */
[----:B------:R-:W-:-:S04]  /*0890*/  LEA.HI R3, R3, R3, RZ, 0x1 ;  /* 0x0000000303037211 */ /* 0x000fc800078f08ff */
[----:B------:R-:W-:-:S04]  /*08a0*/  SHF.R.S32.HI R3, RZ, 0x1, R3 ;  /* 0x00000001ff037819 */ /* 0x000fc80000011403 */
[----:B------:R-:W-:-:S05]  /*08b0*/  VIMNMX R3, PT, PT, R3, 0x2, PT ;  /* 0x0000000203037848 */ /* 0x000fca0003fe0100 */
[----:B------:R-:W-:-:S05]  /*08c0*/  IMAD.IADD R4, R3, 0x1, -R26 ;  /* 0x0000000103047824 */ /* 0x000fca00078e0a1a */
[----:B------:R-:W-:-:S13]  /*08d0*/  ISETP.GE.U32.AND P0, PT, R4, 0x3, PT ;  /* 0x000000030400780c */ /* 0x000fda0003f06070 */
[----:B------:R-:W-:Y:S05]  /*08e0*/  @!P0 BRA `(.L_x_3) ;  /* 0x0000000400108947 */ /* 0x000fea0003800000 */
[----:B------:R-:W-:Y:S01]  /*08f0*/  IMAD R2, R2, -0x2, R27 ;  /* 0xfffffffe02027824 */ /* 0x000fe200078e021b */
[----:B------:R-:W-:Y:S01]  /*0900*/  IADD3 R24, PT, PT, -R3, R0, RZ ;  /* 0x0000000003187210 */ /* 0x000fe20007ffe1ff */
[----:B------:R-:W-:Y:S02]  /*0910*/  IMAD.IADD R23, R23, 0x1, R0 ;  /* 0x0000000117177824 */ /* 0x000fe400078e0200 */
[----:B------:R-:W-:-:S04]  /*0920*/  VIADD R5, R2, 0x2 ;  /* 0x0000000202057836 */ /* 0x000fc80000000000 */
[----:B------:R-:W-:-:S04]  /*0930*/  IMAD R2, R0, -0x2, R5 ;  /* 0xfffffffe00027824 */ /* 0x000fc800078e0205 */
[----:B------:R-:W-:-:S07]  /*0940*/  IMAD R2, R25, -0x6, R2 ;  /* 0xfffffffa19027824 */ /* 0x000fce00078e0202 */
.L_x_13:
[----:B------:R-:W-:Y:S01]  /*0950*/  MOV R8, 0x0 ;  /* 0x0000000000087802 */ /* 0x000fe20000000f00 */
[----:B------:R-:W-:Y:S01]  /*0960*/  VIADD R28, R2, 0x2 ;  /* 0x00000002021c7836 */ /* 0x000fe20000000000 */
[----:B------:R-:W0:Y:S01]  /*0970*/  LDCU.64 UR4, c[0x4][0x8] ;  /* 0x01000100ff0477ac */ /* 0x000e220008000a00 */
[----:B------:R-:W-:Y:S01]  /*0980*/  MOV R6, R19 ;  /* 0x0000001300067202 */ /* 0x000fe20000000f00 */
[----:B------:R-:W-:Y:S02]  /*0990*/  IMAD.MOV.U32 R7, RZ, RZ, R18 ;  /* 0x000000ffff077224 */ /* 0x000fe400078e0012 */
[----:B------:R1:W-:Y:S01]  /*09a0*/  STL [R1], R28 ;  /* 0x0000001c01007387 */ /* 0x0003e20000100800 */
[----:B------:R-:W2:Y:S01]  /*09b0*/  LDC.64 R8, c[0x4][R8] ;  /* 0x0100000008087b82 */ /* 0x000ea20000000a00 */
[----:B0-----:R-:W-:Y:S02]  /*09c0*/  IMAD.U32 R4, RZ, RZ, UR4 ;  /* 0x00000004ff047e24 */ /* 0x001fe4000f8e00ff */
[----:B-1----:R-:W-:-:S07]  /*09d0*/  IMAD.U32 R5, RZ, RZ, UR5 ;  /* 0x00000005ff057e24 */ /* 0x002fce000f8e00ff */
[----:B------:R-:W-:-:S07]  /*09e0*/  LEPC R20, `(.L_x_9) ;  /* 0x000000001014794e */ /* 0x000fce0000000000 */
[----:B--2---:R-:W-:Y:S05]  /*09f0*/  CALL.ABS.NOINC R8 ;  /* 0x0000000008007343 */ /* 0x004fea0003c00000 */
.L_x_9:
[----:B------:R-:W0:Y:S08]  /*0a00*/  LDC.64 R4, c[0x0][0x398] ;  /* 0x0000e600ff047b82 */ /* 0x000e300000000a00 */
[----:B------:R-:W1:Y:S01]  /*0a10*/  LDC.64 R30, c[0x0][0x388] ;  /* 0x0000e200ff1e7b82 */ /* 0x000e620000000a00 */
[----:B------:R-:W-:Y:S01]  /*0a20*/  MOV R22, 0x0 ;  /* 0x0000000000167802 */ /* 0x000fe20000000f00 */
[----:B------:R-:W2:Y:S01]  /*0a30*/  LDCU.64 UR4, c[0x4][0x8] ;  /* 0x01000100ff0477ac */ /* 0x000ea20008000a00 */
[----:B0-----:R-:W-:-:S05]  /*0a40*/  IMAD.WIDE R28, R28, 0x8, R4 ;  /* 0x000000081c1c7825 */ /* 0x001fca00078e0204 */
[----:B------:R-:W3:Y:S01]  /*0a50*/  LDG.E.64 R4, desc[UR36][R28.64] ;  /* 0x000000241c047981 */ /* 0x000ee2000c1e1b00 */
[----:B-1----:R-:W-:-:S05]  /*0a60*/  IMAD.WIDE R30, R23, 0x8, R30 ;  /* 0x00000008171e7825 */ /* 0x002fca00078e021e */
[----:B------:R-:W3:Y:S01]  /*0a70*/  LDG.E.64 R6, desc[UR36][R30.64] ;  /* 0x000000241e067981 */ /* 0x000ee2000c1e1b00 */
[----:B------:R0:W1:Y:S03]  /*0a80*/  LDC.64 R8, c[0x4][R22] ;  /* 0x0100000016087b82 */ /* 0x0000660000000a00 */
[----:B------:R0:W-:Y:S01]  /*0a90*/  STL [R1], R2 ;  /* 0x0000000201007387 */ /* 0x0001e20000100800 */
[----:B---3--:R-:W-:Y:S01]  /*0aa0*/  DFMA R16, R6, R4, R16 ;  /* 0x000000040610722b */ /* 0x008fe20000000010 */
[----:B--2---:R-:W-:Y:S01]  /*0ab0*/  IMAD.U32 R4, RZ, RZ, UR4 ;  /* 0x00000004ff047e24 */ /* 0x004fe2000f8e00ff */
[----:B------:R-:W-:Y:S01]  /*0ac0*/  MOV R7, R18 ;  /* 0x0000001200077202 */ /* 0x000fe20000000f00 */
[----:B------:R-:W-:Y:S02]  /*0ad0*/  IMAD.U32 R5, RZ, RZ, UR5 ;  /* 0x00000005ff057e24 */ /* 0x000fe4000f8e00ff */
[----:B01----:R-:W-:-:S07]  /*0ae0*/  IMAD.MOV.U32 R6, RZ, RZ, R19 ;  /* 0x000000ffff067224 */ /* 0x003fce00078e0013 */
[----:B------:R-:W-:-:S07]  /*0af0*/  LEPC R20, `(.L_x_10) ;  /* 0x000000001014794e */ /* 0x000fce0000000000 */
[----:B------:R-:W-:Y:S05]  /*0b00*/  CALL.ABS.NOINC R8 ;  /* 0x0000000008007343 */ /* 0x000fea0003c00000 */
.L_x_10:
[----:B------:R-:W2:Y:S04]  /*0b10*/  LDG.E.64 R6, desc[UR36][R30.64+0x8] ;  /* 0x000008241e067981 */ /* 0x000ea8000c1e1b00 */
[----:B------:R-:W2:Y:S01]  /*0b20*/  LDG.E.64 R4, desc[UR36][R28.64+-0x10] ;  /* 0xfffff0241c047981 */ /* 0x000ea2000c1e1b00 */
[----:B------:R-:W-:Y:S01]  /*0b30*/  VIADD R0, R2, 0xfffffffe ;  /* 0xfffffffe02007836 */ /* 0x000fe20000000000 */
[----:B------:R0:W1:Y:S01]  /*0b40*/  LDC.64 R8, c[0x4][R22] ;  /* 0x0100000016087b82 */ /* 0x0000620000000a00 */
[----:B------:R-:W3:Y:S03]  /*0b50*/  LDCU.64 UR4, c[0x4][0x8] ;  /* 0x01000100ff0477ac */ /* 0x000ee60008000a00 */
[----:B------:R0:W-:Y:S01]  /*0b60*/  STL [R1], R0 ;  /* 0x0000000001007387 */ /* 0x0001e20000100800 */
[----:B--2---:R-:W-:Y:S01]  /*0b70*/  DFMA R16, R6, R4, R16 ;  /* 0x000000040610722b */ /* 0x004fe20000000010 */
[----:B---3--:R-:W-:Y:S01]  /*0b80*/  IMAD.U32 R4, RZ, RZ, UR4 ;  /* 0x00000004ff047e24 */ /* 0x008fe2000f8e00ff */
[----:B------:R-:W-:Y:S01]  /*0b90*/  MOV R7, R18 ;  /* 0x0000001200077202 */ /* 0x000fe20000000f00 */
[----:B------:R-:W-:-:S02]  /*0ba0*/  IMAD.U32 R5, RZ, RZ, UR5 ;  /* 0x00000005ff057e24 */ /* 0x000fc4000f8e00ff */
[----:B01----:R-:W-:-:S07]  /*0bb0*/  IMAD.MOV.U32 R6, RZ, RZ, R19 ;  /* 0x000000ffff067224 */ /* 0x003fce00078e0013 */
[----:B------:R-:W-:-:S07]  /*0bc0*/  LEPC R20, `(.L_x_11) ;  /* 0x000000001014794e */ /* 0x000fce0000000000 */
[----:B------:R-:W-:Y:S05]  /*0bd0*/  CALL.ABS.NOINC R8 ;  /* 0x0000000008007343 */ /* 0x000fea0003c00000 */
.L_x_11:
        /* <DEDUP_REMOVED lines=13> */
.L_x_12:
[----:B------:R-:W2:Y:S04]  /*0cb0*/  LDG.E.64 R30, desc[UR36][R30.64+0x18] ;  /* 0x000018241e1e7981 */ /* 0x000ea8000c1e1b00 */
[----:B------:R-:W2:Y:S01]  /*0cc0*/  LDG.E.64 R28, desc[UR36][R28.64+-0x30] ;  /* 0xffffd0241c1c7981 */ /* 0x000ea2000c1e1b00 */
[----:B------:R-:W-:Y:S01]  /*0cd0*/  VIADD R24, R24, 0x4 ;  /* 0x0000000418187836 */ /* 0x000fe20000000000 */
[----:B------:R-:W-:Y:S01]  /*0ce0*/  IADD3 R23, PT, PT, R23, 0x4, RZ ;  /* 0x0000000417177810 */ /* 0x000fe20007ffe0ff */
[----:B------:R-:W-:-:S03]  /*0cf0*/  VIADD R2, R2, 0xfffffff8 ;  /* 0xfffffff802027836 */ /* 0x000fc60000000000 */
[----:B------:R-:W-:Y:S01]  /*0d00*/  ISETP.NE.AND P0, PT, R24, 0x1, PT ;  /* 0x000000011800780c */ /* 0x000fe20003f05270 */
[----:B--2---:R-:W-:-:S12]  /*0d10*/  DFMA R16, R30, R28, R16 ;  /* 0x0000001c1e10722b */ /* 0x004fd80000000010 */
[----:B------:R-:W-:Y:S05]  /*0d20*/  @P0 BRA `(.L_x_13) ;  /* 0xfffffffc00080947 */ /* 0x000fea000383ffff */
.L_x_3:
[----:B------:R-:W-:Y:S05]  /*0d30*/  BSYNC.RECONVERGENT B7 ;  /* 0x0000000000077941 */ /* 0x000fea0003800200 */
.L_x_2:
[----:B------:R-:W-:-:S05]  /*0d40*/  IMAD.HI R0, R27, 0x66666667, RZ ;  /* 0x666666671b007827 */ /* 0x000fca00078e02ff */
[----:B------:R-:W-:-:S04]  /*0d50*/  SHF.R.S32.HI R3, RZ, 0x1, R0 ;  /* 0x00000001ff037819 */ /* 0x000fc80000011400 */
[----:B------:R-:W-:-:S05]  /*0d60*/  LEA.HI R3, R0, R3, RZ, 0x1 ;  /* 0x0000000300037211 */ /* 0x000fca00078f08ff */
[----:B------:R-:W-:-:S05]  /*0d70*/  VIADD R3, R3, 0x1 ;  /* 0x0000000103037836 */ /* 0x000fca0000000000 */
[----:B------:R-:W-:-:S04]  /*0d80*/  LEA.HI R3, R3, R3, RZ, 0x1 ;  /* 0x0000000303037211 */ /* 0x000fc800078f08ff */
[----:B------:R-:W-:-:S04]  /*0d90*/  SHF.R.S32.HI R0, RZ, 0x1, R3 ;  /* 0x00000001ff007819 */ /* 0x000fc80000011403 */
[C---:B------:R-:W-:Y:S01]  /*0da0*/  ISETP.GE.AND P0, PT, R25.reuse, R0, PT ;  /* 0x000000001900720c */ /* 0x040fe20003f06270 */
[----:B------:R-:W-:-:S12]  /*0db0*/  VIADD R25, R25, 0x1 ;  /* 0x0000000119197836 */ /* 0x000fd80000000000 */
[----:B------:R-:W-:Y:S05]  /*0dc0*/  @!P0 BRA `(.L_x_14) ;  /* 0xfffffff4002c8947 */ /* 0x000fea000383ffff */
.L_x_1:
[----:B------:R-:W-:Y:S05]  /*0dd0*/  BSYNC.RECONVERGENT B8 ;  /* 0x0000000000087941 */ /* 0x000fea0003800200 */
.L_x_0:
[----:B------:R-:W0:Y:S02]  /*0de0*/  LDC.64 R2, c[0x0][0x390] ;  /* 0x0000e400ff027b82 */ /* 0x000e240000000a00 */
[----:B0-----:R-:W-:-:S05]  /*0df0*/  IMAD.WIDE R2, R27, 0x8, R2 ;  /* 0x000000081b027825 */ /* 0x001fca00078e0202 */
[----:B------:R-:W-:Y:S01]  /*0e00*/  STG.E.64 desc[UR36][R2.64], R16 ;  /* 0x0000001002007986 */ /* 0x000fe2000c101b24 */
[----:B------:R-:W-:Y:S05]  /*0e10*/  EXIT ;  /* 0x000000000000794d */ /* 0x000fea0003800000 */
.L_x_15:
[----:B------:R-:W-:-:S00]  /*0e20*/  BRA `(.L_x_15) ;  /* 0xfffffffc00fc7947 */ /* 0x000fc0000383ffff */
[----:B------:R-:W-:-:S00]  /*0e30*/  NOP ;  /* 0x0000000000007918 */ /* 0x000fc00000000000 */
        /* <DEDUP_REMOVED lines=12> */
.L_x_16:


//--------------------- .nv.global.init           --------------------------
	.section	.nv.global.init,"aw",@progbits
.nv.global.init:
	.type		$str,@object
	.size		$str,(.L_0 - $str)
$str:
        /*0000*/ 	.byte	0x69, 0x64, 0x78, 0x5f, 0x66, 0x69, 0x6c, 0x74, 0x65, 0x72, 0x3a, 0x20, 0x25, 0x64, 0x0a, 0x00
.L_0:


//--------------------- .nv.shared.reserved.0     --------------------------
	.section	.nv.shared.reserved.0,"aw",@nobits
	.weak		__nv_reservedSMEM_offset_0_alias
	.size		__nv_reservedSMEM_offset_0_alias, 0, 64
	.other		__nv_reservedSMEM_offset_0_alias,@"STO_CUDA_RESERVED_SHARED STV_DEFAULT"
__nv_reservedSMEM_offset_0_alias:
	.zero		0
	.zero		64


//--------------------- .nv.constant0._Z27backprop_delta_from_conv_cuiPdS_S_ --------------------------
	.section	.nv.constant0._Z27backprop_delta_from_conv_cuiPdS_S_,"a",@progbits
	.sectionflags	@""
	.align	4
.nv.constant0._Z27backprop_delta_from_conv_cuiPdS_S_:
	.zero		928


//--------------------- SYMBOLS --------------------------

	.type		.nv.reservedSmem.offset0,@object
	.size		.nv.reservedSmem.offset0,0x4
	.type		vprintf,@function
